//
// Generated by NVIDIA NVVM Compiler
//
// Compiler Build ID: CL-36424714
// Cuda compilation tools, release 13.0, V13.0.88
// Based on NVVM 20.0.0
//

.version 9.0
.target sm_100
.address_size 64

	// .globl	loop_unroll_inference

.visible .entry loop_unroll_inference(
	.param .u64 .ptr .align 1 loop_unroll_inference_param_0,
	.param .u64 .ptr .align 1 loop_unroll_inference_param_1,
	.param .u32 loop_unroll_inference_param_2
)
{
	.reg .pred 	%p<5>;
	.reg .b32 	%r<9>;
	.reg .b32 	%f<15>;
	.reg .b64 	%rd<9>;

	ld.param.u64 	%rd2, [loop_unroll_inference_param_0];
	ld.param.u64 	%rd3, [loop_unroll_inference_param_1];
	ld.param.u32 	%r2, [loop_unroll_inference_param_2];
	mov.u32 	%r3, %ctaid.x;
	mov.u32 	%r4, %ntid.x;
	mov.u32 	%r5, %tid.x;
	mad.lo.s32 	%r1, %r3, %r4, %r5;
	setp.ge.s32 	%p1, %r1, %r2;
	@%p1 bra 	$L__BB0_8;
	cvta.to.global.u64 	%rd4, %rd2;
	mul.wide.s32 	%rd5, %r1, 4;
	add.s64 	%rd1, %rd4, %rd5;
	ld.global.f32 	%f8, [%rd1];
	add.f32 	%f13, %f8, 0f00000000;
	add.s32 	%r6, %r1, 1;
	setp.ge.s32 	%p2, %r6, %r2;
	@%p2 bra 	$L__BB0_3;
	ld.global.f32 	%f9, [%rd1+4];
	add.f32 	%f13, %f13, %f9;
$L__BB0_3:
	add.s32 	%r7, %r1, 2;
	setp.ge.s32 	%p3, %r7, %r2;
	@%p3 bra 	$L__BB0_5;
	ld.global.f32 	%f10, [%rd1+8];
	add.f32 	%f13, %f13, %f10;
$L__BB0_5:
	add.s32 	%r8, %r1, 3;
	setp.ge.s32 	%p4, %r8, %r2;
	@%p4 bra 	$L__BB0_7;
	ld.global.f32 	%f11, [%rd1+12];
	add.f32 	%f13, %f13, %f11;
$L__BB0_7:
	cvta.to.global.u64 	%rd6, %rd3;
	add.s64 	%rd8, %rd6, %rd5;
	st.global.f32 	[%rd8], %f13;
$L__BB0_8:
	ret;

}


// ===== COMPILED SASS (sm_100) =====

	.target	sm_100

	.elftype	@"ET_EXEC"


//--------------------- .note.nv.tkinfo           --------------------------
	.section	.note.nv.tkinfo,"",@"SHT_NOTE"
	.sectionflags	@"SHF_NOTE_NV_TKINFO"
	.tkinfo
        /*0018*/ 	.word	0x00000002
        /*0030*/ 	.string	""
        /*0030*/ 	.string	"ptxas"
        /*0030*/ 	.string	"Cuda compilation tools, release 13.0, V13.0.88"
        /*0030*/ 	.string	"Build cuda_13.0.r13.0/compiler.36424714_0"
        /*0030*/ 	.string	"-arch sm_100 -m 64 "



//--------------------- .note.nv.cuinfo           --------------------------
	.section	.note.nv.cuinfo,"",@"SHT_NOTE"
	.sectionflags	@"SHF_NOTE_NV_CUINFO"
        /*0018*/ 	.short	0x0002
        /*001a*/ 	.short	0x0064
        /*001c*/ 	.short	0x0082
	.zero		2


//--------------------- .nv.info                  --------------------------
	.section	.nv.info,"",@"SHT_CUDA_INFO"
	.align	4


	//----- nvinfo : EIATTR_REGCOUNT
	.align		4
        /*0000*/ 	.byte	0x04, 0x2f
        /*0002*/ 	.short	(.L_1 - .L_0)
	.align		4
.L_0:
        /*0004*/ 	.word	index@(loop_unroll_inference)
        /*0008*/ 	.word	0x0000000d


	//----- nvinfo : EIATTR_FRAME_SIZE
	.align		4
.L_1:
        /*000c*/ 	.byte	0x04, 0x11
        /*000e*/ 	.short	(.L_3 - .L_2)
	.align		4
.L_2:
        /*0010*/ 	.word	index@(loop_unroll_inference)
        /*0014*/ 	.word	0x00000000


	//----- nvinfo : EIATTR_MIN_STACK_SIZE
	.align		4
.L_3:
        /*0018*/ 	.byte	0x04, 0x12
        /*001a*/ 	.short	(.L_5 - .L_4)
	.align		4
.L_4:
        /*001c*/ 	.word	index@(loop_unroll_inference)
        /*0020*/ 	.word	0x00000000
.L_5:


//--------------------- .nv.compat                --------------------------
	.section	.nv.compat,"",@"SHT_CUDA_COMPAT_INFO"
	.align	4
        /*0000*/ 	.byte	0x02, 0x09, 0x00, 0x00, 0x02, 0x02, 0x01, 0x00, 0x02, 0x05, 0x05, 0x00, 0x03, 0x07, 0x01, 0x01
        /*0010*/ 	.byte	0x02, 0x03, 0x00, 0x00, 0x02, 0x06, 0x01, 0x00, 0x04, 0x0b, 0x08, 0x00, 0x09, 0x00, 0x00, 0x00
        /*0020*/ 	.byte	0x00, 0x00, 0x00, 0x00


//--------------------- .nv.info.loop_unroll_inference --------------------------
	.section	.nv.info.loop_unroll_inference,"",@"SHT_CUDA_INFO"
	.sectionflags	@""
	.align	4


	//----- nvinfo : EIATTR_CUDA_API_VERSION
	.align		4
        /*0000*/ 	.byte	0x04, 0x37
        /*0002*/ 	.short	(.L_7 - .L_6)
.L_6:
        /*0004*/ 	.word	0x00000082


	//----- nvinfo : EIATTR_KPARAM_INFO
	.align		4
.L_7:
        /*0008*/ 	.byte	0x04, 0x17
        /*000a*/ 	.short	(.L_9 - .L_8)
.L_8:
        /*000c*/ 	.word	0x00000000
        /*0010*/ 	.short	0x0002
        /*0012*/ 	.short	0x0010
        /*0014*/ 	.byte	0x00, 0xf0, 0x11, 0x00


	//----- nvinfo : EIATTR_KPARAM_INFO
	.align		4
.L_9:
        /*0018*/ 	.byte	0x04, 0x17
        /*001a*/ 	.short	(.L_11 - .L_10)
.L_10:
        /*001c*/ 	.word	0x00000000
        /*0020*/ 	.short	0x0001
        /*0022*/ 	.short	0x0008
        /*0024*/ 	.byte	0x00, 0xf5, 0x21, 0x00


	//----- nvinfo : EIATTR_KPARAM_INFO
	.align		4
.L_11:
        /*0028*/ 	.byte	0x04, 0x17
        /*002a*/ 	.short	(.L_13 - .L_12)
.L_12:
        /*002c*/ 	.word	0x00000000
        /*0030*/ 	.short	0x0000
        /*0032*/ 	.short	0x0000
        /*0034*/ 	.byte	0x00, 0xf5, 0x21, 0x00


	//----- nvinfo : EIATTR_SPARSE_MMA_MASK
	.align		4
.L_13:
        /*0038*/ 	.byte	0x03, 0x50
        /*003a*/ 	.short	0x0000


	//----- nvinfo : EIATTR_MAXREG_COUNT
	.align		4
        /*003c*/ 	.byte	0x03, 0x1b
        /*003e*/ 	.short	0x00ff


	//----- nvinfo : EIATTR_MERCURY_ISA_VERSION
	.align		4
        /*0040*/ 	.byte	0x03, 0x5f
        /*0042*/ 	.short	0x0101


	//----- nvinfo : EIATTR_VRC_CTA_INIT_COUNT
	.align		4
        /*0044*/ 	.byte	0x02, 0x4a
	.zero		1
	.zero		1


	//----- nvinfo : EIATTR_EXIT_INSTR_OFFSETS
	.align		4
        /*0048*/ 	.byte	0x04, 0x1c
        /*004a*/ 	.short	(.L_15 - .L_14)


	//   ....[0]....
.L_14:
        /*004c*/ 	.word	0x00000070


	//   ....[1]....
        /*0050*/ 	.word	0x000001c0


	//----- nvinfo : EIATTR_CBANK_PARAM_SIZE
	.align		4
.L_15:
        /*0054*/ 	.byte	0x03, 0x19
        /*0056*/ 	.short	0x0014


	//----- nvinfo : EIATTR_PARAM_CBANK
	.align		4
        /*0058*/ 	.byte	0x04, 0x0a
        /*005a*/ 	.short	(.L_17 - .L_16)
	.align		4
.L_16:
        /*005c*/ 	.word	index@(.nv.constant0.loop_unroll_inference)
        /*0060*/ 	.short	0x0380
        /*0062*/ 	.short	0x0014


	//----- nvinfo : EIATTR_SW_WAR
	.align		4
.L_17:
        /*0064*/ 	.byte	0x04, 0x36
        /*0066*/ 	.short	(.L_19 - .L_18)
.L_18:
        /*0068*/ 	.word	0x00000008
.L_19:


//--------------------- .nv.callgraph             --------------------------
	.section	.nv.callgraph,"",@"SHT_CUDA_CALLGRAPH"
	.align	4
	.sectionentsize	8
	.align		4
        /*0000*/ 	.word	0x00000000
	.align		4
        /*0004*/ 	.word	0xffffffff
	.align		4
        /*0008*/ 	.word	0x00000000
	.align		4
        /*000c*/ 	.word	0xfffffffe
	.align		4
        /*0010*/ 	.word	0x00000000
	.align		4
        /*0014*/ 	.word	0xfffffffd
	.align		4
        /*0018*/ 	.word	0x00000000
	.align		4
        /*001c*/ 	.word	0xfffffffc


//--------------------- .text.loop_unroll_inference --------------------------
	.section	.text.loop_unroll_inference,"ax",@progbits
	.align	128
        .global         loop_unroll_inference
        .type           loop_unroll_inference,@function
        .size           loop_unroll_inference,(.L_x_1 - loop_unroll_inference)
        .other          loop_unroll_inference,@"STO_CUDA_ENTRY STV_DEFAULT"
loop_unroll_inference:
.text.loop_unroll_inference:
[----:B------:R-:W-:Y:S01]  /*0000*/  LDC R1, c[0x0][0x37c] ;  /* 0x0000df00ff017b82 */ /* 0x000fe20000000800 */
[----:B------:R-:W0:Y:S07]  /*0010*/  S2R R0, SR_TID.X ;  /* 0x0000000000007919 */ /* 0x000e2e0000002100 */
[----:B------:R-:W0:Y:S01]  /*0020*/  S2UR UR4, SR_CTAID.X ;  /* 0x00000000000479c3 */ /* 0x000e220000002500 */
[----:B------:R-:W1:Y:S07]  /*0030*/  LDCU UR6, c[0x0][0x390] ;  /* 0x00007200ff0677ac */ /* 0x000e6e0008000800 */
[----:B------:R-:W0:Y:S02]  /*0040*/  LDC R7, c[0x0][0x360] ;  /* 0x0000d800ff077b82 */ /* 0x000e240000000800 */
[----:B0-----:R-:W-:-:S05]  /*0050*/  IMAD R7, R7, UR4, R0 ;  /* 0x0000000407077c24 */ /* 0x001fca000f8e0200 */
[----:B-1----:R-:W-:-:S13]  /*0060*/  ISETP.GE.AND P0, PT, R7, UR6, PT ;  /* 0x0000000607007c0c */ /* 0x002fda000bf06270 */
[----:B------:R-:W-:Y:S05]  /*0070*/  @P0 EXIT ;  /* 0x000000000000094d */ /* 0x000fea0003800000 */
[----:B------:R-:W0:Y:S01]  /*0080*/  LDC.64 R2, c[0x0][0x380] ;  /* 0x0000e000ff027b82 */ /* 0x000e220000000a00 */
[----:B------:R-:W1:Y:S01]  /*0090*/  LDCU.64 UR4, c[0x0][0x358] ;  /* 0x00006b00ff0477ac */ /* 0x000e620008000a00 */
[C---:B------:R-:W-:Y:S02]  /*00a0*/  IADD3 R0, PT, PT, R7.reuse, 0x1, RZ ;  /* 0x0000000107007810 */ /* 0x040fe40007ffe0ff */
[C---:B------:R-:W-:Y:S02]  /*00b0*/  IADD3 R4, PT, PT, R7.reuse, 0x2, RZ ;  /* 0x0000000207047810 */ /* 0x040fe40007ffe0ff */
[----:B------:R-:W-:Y:S02]  /*00c0*/  ISETP.GE.AND P0, PT, R0, UR6, PT ;  /* 0x0000000600007c0c */ /* 0x000fe4000bf06270 */
[----:B------:R-:W-:Y:S02]  /*00d0*/  IADD3 R0, PT, PT, R7, 0x3, RZ ;  /* 0x0000000307007810 */ /* 0x000fe40007ffe0ff */
[----:B------:R-:W-:-:S02]  /*00e0*/  ISETP.GE.AND P1, PT, R4, UR6, PT ;  /* 0x0000000604007c0c */ /* 0x000fc4000bf26270 */
[----:B------:R-:W-:Y:S01]  /*00f0*/  ISETP.GE.AND P2, PT, R0, UR6, PT ;  /* 0x0000000600007c0c */ /* 0x000fe2000bf46270 */
[----:B------:R-:W2:Y:S01]  /*0100*/  LDC.64 R4, c[0x0][0x388] ;  /* 0x0000e200ff047b82 */ /* 0x000ea20000000a00 */
[----:B0-----:R-:W-:-:S05]  /*0110*/  IMAD.WIDE R2, R7, 0x4, R2 ;  /* 0x0000000407027825 */ /* 0x001fca00078e0202 */
[----:B-1----:R-:W3:Y:S04]  /*0120*/  LDG.E R0, desc[UR4][R2.64] ;  /* 0x0000000402007981 */ /* 0x002ee8000c1e1900 */
[----:B------:R-:W4:Y:S04]  /*0130*/  @!P0 LDG.E R6, desc[UR4][R2.64+0x4] ;  /* 0x0000040402068981 */ /* 0x000f28000c1e1900 */
[----:B------:R-:W5:Y:S04]  /*0140*/  @!P1 LDG.E R8, desc[UR4][R2.64+0x8] ;  /* 0x0000080402089981 */ /* 0x000f68000c1e1900 */
[----:B------:R-:W5:Y:S01]  /*0150*/  @!P2 LDG.E R10, desc[UR4][R2.64+0xc] ;  /* 0x00000c04020aa981 */ /* 0x000f62000c1e1900 */
[----:B--2---:R-:W-:-:S04]  /*0160*/  IMAD.WIDE R4, R7, 0x4, R4 ;  /* 0x0000000407047825 */ /* 0x004fc800078e0204 */
[----:B---3--:R-:W-:-:S04]  /*0170*/  FADD R9, RZ, R0 ;  /* 0x00000000ff097221 */ /* 0x008fc80000000000 */
[----:B----4-:R-:W-:-:S04]  /*0180*/  @!P0 FADD R9, R9, R6 ;  /* 0x0000000609098221 */ /* 0x010fc80000000000 */
[----:B-----5:R-:W-:-:S04]  /*0190*/  @!P1 FADD R9, R9, R8 ;  /* 0x0000000809099221 */ /* 0x020fc80000000000 */
[----:B------:R-:W-:-:S05]  /*01a0*/  @!P2 FADD R9, R9, R10 ;  /* 0x0000000a0909a221 */ /* 0x000fca0000000000 */
[----:B------:R-:W-:Y:S01]  /*01b0*/  STG.E desc[UR4][R4.64], R9 ;  /* 0x0000000904007986 */ /* 0x000fe2000c101904 */
[----:B------:R-:W-:Y:S05]  /*01c0*/  EXIT ;  /* 0x000000000000794d */ /* 0x000fea0003800000 */
.L_x_0:
[----:B------:R-:W-:-:S00]  /*01d0*/  BRA `(.L_x_0) ;  /* 0xfffffffc00fc7947 */ /* 0x000fc0000383ffff */
[----:B------:R-:W-:-:S00]  /*01e0*/  NOP ;  /* 0x0000000000007918 */ /* 0x000fc00000000000 */
        /* <DEDUP_REMOVED lines=9> */
.L_x_1:


//--------------------- .nv.shared.reserved.0     --------------------------
	.section	.nv.shared.reserved.0,"aw",@nobits
	.weak		__nv_reservedSMEM_offset_0_alias
	.size		__nv_reservedSMEM_offset_0_alias, 0, 64
	.other		__nv_reservedSMEM_offset_0_alias,@"STO_CUDA_RESERVED_SHARED STV_DEFAULT"
__nv_reservedSMEM_offset_0_alias:
	.zero		0
	.zero		64


//--------------------- .nv.constant0.loop_unroll_inference --------------------------
	.section	.nv.constant0.loop_unroll_inference,"a",@progbits
	.sectionflags	@""
	.align	4
.nv.constant0.loop_unroll_inference:
	.zero		916


//--------------------- SYMBOLS --------------------------

	.type		.nv.reservedSmem.offset0,@object
	.size		.nv.reservedSmem.offset0,0x4
